.version 6.5
.target sm_50
.address_size 64

.func use_modes();

.visible .entry kernel()
{
	.reg .f32 	    temp;

    add.rz.ftz.f32     temp, temp, temp;
    call use_modes;
    add.rp.ftz.f32     temp, temp, temp;
	ret;
}

.func use_modes()
{
	.reg .f32   temp;
    .reg .pred  pred;
    @pred bra SET_RM;
    @!pred bra SET_RZ;
SET_RM:
    add.rm.f32     temp, temp, temp;
    ret;
SET_RZ:
    add.rz.f32     temp, temp, temp;
    ret;
}


// ===== COMPILED SASS (sm_100) =====

	.target	sm_100

	.elftype	@"ET_EXEC"


//--------------------- .note.nv.tkinfo           --------------------------
	.section	.note.nv.tkinfo,"",@"SHT_NOTE"
	.sectionflags	@"SHF_NOTE_NV_TKINFO"
	.tkinfo
        /*0018*/ 	.word	0x00000002
        /*0030*/ 	.string	""
        /*0030*/ 	.string	"ptxas"
        /*0030*/ 	.string	"Cuda compilation tools, release 13.0, V13.0.88"
        /*0030*/ 	.string	"Build cuda_13.0.r13.0/compiler.36424714_0"
        /*0030*/ 	.string	"-arch sm_100 "



//--------------------- .note.nv.cuinfo           --------------------------
	.section	.note.nv.cuinfo,"",@"SHT_NOTE"
	.sectionflags	@"SHF_NOTE_NV_CUINFO"
        /*0018*/ 	.short	0x0002
        /*001a*/ 	.short	0x0032
        /*001c*/ 	.short	0x0082
	.zero		2


//--------------------- .nv.info                  --------------------------
	.section	.nv.info,"",@"SHT_CUDA_INFO"
	.align	4


	//----- nvinfo : EIATTR_REGCOUNT
	.align		4
        /*0000*/ 	.byte	0x04, 0x2f
        /*0002*/ 	.short	(.L_1 - .L_0)
	.align		4
.L_0:
        /*0004*/ 	.word	index@(kernel)
        /*0008*/ 	.word	0x00000006


	//----- nvinfo : EIATTR_FRAME_SIZE
	.align		4
.L_1:
        /*000c*/ 	.byte	0x04, 0x11
        /*000e*/ 	.short	(.L_3 - .L_2)
	.align		4
.L_2:
        /*0010*/ 	.word	index@($kernel$use_modes)
        /*0014*/ 	.word	0x00000000


	//----- nvinfo : EIATTR_FRAME_SIZE
	.align		4
.L_3:
        /*0018*/ 	.byte	0x04, 0x11
        /*001a*/ 	.short	(.L_5 - .L_4)
	.align		4
.L_4:
        /*001c*/ 	.word	index@(kernel)
        /*0020*/ 	.word	0x00000000


	//----- nvinfo : EIATTR_MIN_STACK_SIZE
	.align		4
.L_5:
        /*0024*/ 	.byte	0x04, 0x12
        /*0026*/ 	.short	(.L_7 - .L_6)
	.align		4
.L_6:
        /*0028*/ 	.word	index@(kernel)
        /*002c*/ 	.word	0x00000000
.L_7:


//--------------------- .nv.compat                --------------------------
	.section	.nv.compat,"",@"SHT_CUDA_COMPAT_INFO"
	.align	4
        /*0000*/ 	.byte	0x02, 0x09, 0x00, 0x00, 0x02, 0x02, 0x01, 0x00, 0x02, 0x05, 0x05, 0x00, 0x03, 0x07, 0x01, 0x01
        /*0010*/ 	.byte	0x02, 0x03, 0x00, 0x00, 0x02, 0x06, 0x01, 0x00, 0x04, 0x0b, 0x08, 0x00, 0x09, 0x00, 0x00, 0x00
        /*0020*/ 	.byte	0x00, 0x00, 0x00, 0x00


//--------------------- .nv.info.kernel           --------------------------
	.section	.nv.info.kernel,"",@"SHT_CUDA_INFO"
	.sectionflags	@""
	.align	4


	//----- nvinfo : EIATTR_CUDA_API_VERSION
	.align		4
        /*0000*/ 	.byte	0x04, 0x37
        /*0002*/ 	.short	(.L_9 - .L_8)
.L_8:
        /*0004*/ 	.word	0x00000082


	//----- nvinfo : EIATTR_SPARSE_MMA_MASK
	.align		4
.L_9:
        /*0008*/ 	.byte	0x03, 0x50
        /*000a*/ 	.short	0x0000


	//----- nvinfo : EIATTR_MAXREG_COUNT
	.align		4
        /*000c*/ 	.byte	0x03, 0x1b
        /*000e*/ 	.short	0x00ff


	//----- nvinfo : EIATTR_MERCURY_ISA_VERSION
	.align		4
        /*0010*/ 	.byte	0x03, 0x5f
        /*0012*/ 	.short	0x0101


	//----- nvinfo : EIATTR_VRC_CTA_INIT_COUNT
	.align		4
        /*0014*/ 	.byte	0x02, 0x4a
	.zero		1
	.zero		1


	//----- nvinfo : EIATTR_EXIT_INSTR_OFFSETS
	.align		4
        /*0018*/ 	.byte	0x04, 0x1c
        /*001a*/ 	.short	(.L_11 - .L_10)


	//   ....[0]....
.L_10:
        /*001c*/ 	.word	0x00000030


	//----- nvinfo : EIATTR_CRS_STACK_SIZE
	.align		4
.L_11:
        /*0020*/ 	.byte	0x04, 0x1e
        /*0022*/ 	.short	(.L_13 - .L_12)
.L_12:
        /*0024*/ 	.word	0x00000000


	//----- nvinfo : EIATTR_SW_WAR
	.align		4
.L_13:
        /*0028*/ 	.byte	0x04, 0x36
        /*002a*/ 	.short	(.L_15 - .L_14)
.L_14:
        /*002c*/ 	.word	0x00000008
.L_15:


//--------------------- .nv.callgraph             --------------------------
	.section	.nv.callgraph,"",@"SHT_CUDA_CALLGRAPH"
	.align	4
	.sectionentsize	8
	.align		4
        /*0000*/ 	.word	0x00000000
	.align		4
        /*0004*/ 	.word	0xffffffff
	.align		4
        /*0008*/ 	.word	0x00000000
	.align		4
        /*000c*/ 	.word	0xfffffffe
	.align		4
        /*0010*/ 	.word	0x00000000
	.align		4
        /*0014*/ 	.word	0xfffffffd
	.align		4
        /*0018*/ 	.word	0x00000000
	.align		4
        /*001c*/ 	.word	0xfffffffc


//--------------------- .text.kernel              --------------------------
	.section	.text.kernel,"ax",@progbits
	.align	128
        .global         kernel
        .type           kernel,@function
        .size           kernel,(.L_x_1 - kernel)
        .other          kernel,@"STO_CUDA_ENTRY STV_DEFAULT"
kernel:
.text.kernel:
[----:B------:R-:W-:Y:S01]  /*0000*/  LDC R1, c[0x0][0x37c] ;  /* 0x0000df00ff017b82 */ /* 0x000fe20000000800 */
[----:B------:R-:W-:-:S07]  /*0010*/  MOV R2, 0x30 ;  /* 0x0000003000027802 */ /* 0x000fce0000000f00 */
[----:B------:R-:W-:Y:S05]  /*0020*/  CALL.REL.NOINC `($kernel$use_modes) ;  /* 0x0000000000047944 */ /* 0x000fea0003c00000 */
[----:B------:R-:W-:Y:S05]  /*0030*/  EXIT ;  /* 0x000000000000794d */ /* 0x000fea0003800000 */
        .type           $kernel$use_modes,@function
        .size           $kernel$use_modes,(.L_x_1 - $kernel$use_modes)
$kernel$use_modes:
[----:B------:R-:W-:-:S04]  /*0040*/  IMAD.MOV.U32 R3, RZ, RZ, 0x0 ;  /* 0x00000000ff037424 */ /* 0x000fc800078e00ff */
[----:B------:R-:W-:Y:S05]  /*0050*/  @P0 RET.REL.NODEC R2 `(kernel) ;  /* 0xfffffffc02e80950 */ /* 0x000fea0003c3ffff */
[----:B------:R-:W-:-:S04]  /*0060*/  HFMA2 R3, -RZ, RZ, 0, 0 ;  /* 0x00000000ff037431 */ /* 0x000fc800000001ff */
[----:B------:R-:W-:Y:S05]  /*0070*/  RET.REL.NODEC R2 `(kernel) ;  /* 0xfffffffc02e07950 */ /* 0x000fea0003c3ffff */
.L_x_0:
[----:B------:R-:W-:-:S00]  /*0080*/  BRA `(.L_x_0) ;  /* 0xfffffffc00fc7947 */ /* 0x000fc0000383ffff */
[----:B------:R-:W-:-:S00]  /*0090*/  NOP ;  /* 0x0000000000007918 */ /* 0x000fc00000000000 */
        /* <DEDUP_REMOVED lines=14> */
.L_x_1:


//--------------------- .nv.shared.reserved.0     --------------------------
	.section	.nv.shared.reserved.0,"aw",@nobits
	.weak		__nv_reservedSMEM_offset_0_alias
	.size		__nv_reservedSMEM_offset_0_alias, 0, 64
	.other		__nv_reservedSMEM_offset_0_alias,@"STO_CUDA_RESERVED_SHARED STV_DEFAULT"
__nv_reservedSMEM_offset_0_alias:
	.zero		0
	.zero		64


//--------------------- .nv.constant0.kernel      --------------------------
	.section	.nv.constant0.kernel,"a",@progbits
	.sectionflags	@""
	.align	4
.nv.constant0.kernel:
	.zero		896


//--------------------- SYMBOLS --------------------------

	.type		.nv.reservedSmem.offset0,@object
	.size		.nv.reservedSmem.offset0,0x4
